//
// Generated by NVIDIA NVVM Compiler
//
// Compiler Build ID: CL-36424714
// Cuda compilation tools, release 13.0, V13.0.88
// Based on NVVM 20.0.0
//

.version 9.0
.target sm_100
.address_size 64

	// .globl	_Z15multiply_by_twoPi

.visible .entry _Z15multiply_by_twoPi(
	.param .u64 .ptr .align 1 _Z15multiply_by_twoPi_param_0
)
{
	.reg .b32 	%r<3>;
	.reg .b64 	%rd<3>;

	ld.param.u64 	%rd1, [_Z15multiply_by_twoPi_param_0];
	cvta.to.global.u64 	%rd2, %rd1;
	ld.global.u32 	%r1, [%rd2];
	shl.b32 	%r2, %r1, 1;
	st.global.u32 	[%rd2], %r2;
	ret;

}
	// .globl	_Z5learnPdS_S_S_
.visible .entry _Z5learnPdS_S_S_(
	.param .u64 .ptr .align 1 _Z5learnPdS_S_S__param_0,
	.param .u64 .ptr .align 1 _Z5learnPdS_S_S__param_1,
	.param .u64 .ptr .align 1 _Z5learnPdS_S_S__param_2,
	.param .u64 .ptr .align 1 _Z5learnPdS_S_S__param_3
)
{


	bar.sync 	0;
	ret;

}


// ===== COMPILED SASS (sm_100) =====

	.target	sm_100

	.elftype	@"ET_EXEC"


//--------------------- .note.nv.tkinfo           --------------------------
	.section	.note.nv.tkinfo,"",@"SHT_NOTE"
	.sectionflags	@"SHF_NOTE_NV_TKINFO"
	.tkinfo
        /*0018*/ 	.word	0x00000002
        /*0030*/ 	.string	""
        /*0030*/ 	.string	"ptxas"
        /*0030*/ 	.string	"Cuda compilation tools, release 13.0, V13.0.88"
        /*0030*/ 	.string	"Build cuda_13.0.r13.0/compiler.36424714_0"
        /*0030*/ 	.string	"-arch sm_100 -m 64 "



//--------------------- .note.nv.cuinfo           --------------------------
	.section	.note.nv.cuinfo,"",@"SHT_NOTE"
	.sectionflags	@"SHF_NOTE_NV_CUINFO"
        /*0018*/ 	.short	0x0002
        /*001a*/ 	.short	0x0064
        /*001c*/ 	.short	0x0082
	.zero		2


//--------------------- .nv.info                  --------------------------
	.section	.nv.info,"",@"SHT_CUDA_INFO"
	.align	4


	//----- nvinfo : EIATTR_REGCOUNT
	.align		4
        /*0000*/ 	.byte	0x04, 0x2f
        /*0002*/ 	.short	(.L_1 - .L_0)
	.align		4
.L_0:
        /*0004*/ 	.word	index@(_Z15multiply_by_twoPi)
        /*0008*/ 	.word	0x00000008


	//----- nvinfo : EIATTR_FRAME_SIZE
	.align		4
.L_1:
        /*000c*/ 	.byte	0x04, 0x11
        /*000e*/ 	.short	(.L_3 - .L_2)
	.align		4
.L_2:
        /*0010*/ 	.word	index@(_Z15multiply_by_twoPi)
        /*0014*/ 	.word	0x00000000


	//----- nvinfo : EIATTR_REGCOUNT
	.align		4
.L_3:
        /*0018*/ 	.byte	0x04, 0x2f
        /*001a*/ 	.short	(.L_5 - .L_4)
	.align		4
.L_4:
        /*001c*/ 	.word	index@(_Z5learnPdS_S_S_)
        /*0020*/ 	.word	0x00000004


	//----- nvinfo : EIATTR_FRAME_SIZE
	.align		4
.L_5:
        /*0024*/ 	.byte	0x04, 0x11
        /*0026*/ 	.short	(.L_7 - .L_6)
	.align		4
.L_6:
        /*0028*/ 	.word	index@(_Z5learnPdS_S_S_)
        /*002c*/ 	.word	0x00000000


	//----- nvinfo : EIATTR_MIN_STACK_SIZE
	.align		4
.L_7:
        /*0030*/ 	.byte	0x04, 0x12
        /*0032*/ 	.short	(.L_9 - .L_8)
	.align		4
.L_8:
        /*0034*/ 	.word	index@(_Z5learnPdS_S_S_)
        /*0038*/ 	.word	0x00000000


	//----- nvinfo : EIATTR_MIN_STACK_SIZE
	.align		4
.L_9:
        /*003c*/ 	.byte	0x04, 0x12
        /*003e*/ 	.short	(.L_11 - .L_10)
	.align		4
.L_10:
        /*0040*/ 	.word	index@(_Z15multiply_by_twoPi)
        /*0044*/ 	.word	0x00000000
.L_11:


//--------------------- .nv.compat                --------------------------
	.section	.nv.compat,"",@"SHT_CUDA_COMPAT_INFO"
	.align	4
        /*0000*/ 	.byte	0x02, 0x09, 0x00, 0x00, 0x02, 0x02, 0x01, 0x00, 0x02, 0x05, 0x05, 0x00, 0x03, 0x07, 0x01, 0x01
        /*0010*/ 	.byte	0x02, 0x03, 0x00, 0x00, 0x02, 0x06, 0x01, 0x00, 0x04, 0x0b, 0x08, 0x00, 0x09, 0x00, 0x00, 0x00
        /*0020*/ 	.byte	0x00, 0x00, 0x00, 0x00


//--------------------- .nv.info._Z5learnPdS_S_S_ --------------------------
	.section	.nv.info._Z5learnPdS_S_S_,"",@"SHT_CUDA_INFO"
	.sectionflags	@""
	.align	4


	//----- nvinfo : EIATTR_CUDA_API_VERSION
	.align		4
        /*0000*/ 	.byte	0x04, 0x37
        /*0002*/ 	.short	(.L_13 - .L_12)
.L_12:
        /*0004*/ 	.word	0x00000082


	//----- nvinfo : EIATTR_KPARAM_INFO
	.align		4
.L_13:
        /*0008*/ 	.byte	0x04, 0x17
        /*000a*/ 	.short	(.L_15 - .L_14)
.L_14:
        /*000c*/ 	.word	0x00000000
        /*0010*/ 	.short	0x0003
        /*0012*/ 	.short	0x0018
        /*0014*/ 	.byte	0x00, 0xf5, 0x21, 0x00


	//----- nvinfo : EIATTR_KPARAM_INFO
	.align		4
.L_15:
        /*0018*/ 	.byte	0x04, 0x17
        /*001a*/ 	.short	(.L_17 - .L_16)
.L_16:
        /*001c*/ 	.word	0x00000000
        /*0020*/ 	.short	0x0002
        /*0022*/ 	.short	0x0010
        /*0024*/ 	.byte	0x00, 0xf5, 0x21, 0x00


	//----- nvinfo : EIATTR_KPARAM_INFO
	.align		4
.L_17:
        /*0028*/ 	.byte	0x04, 0x17
        /*002a*/ 	.short	(.L_19 - .L_18)
.L_18:
        /*002c*/ 	.word	0x00000000
        /*0030*/ 	.short	0x0001
        /*0032*/ 	.short	0x0008
        /*0034*/ 	.byte	0x00, 0xf5, 0x21, 0x00


	//----- nvinfo : EIATTR_KPARAM_INFO
	.align		4
.L_19:
        /*0038*/ 	.byte	0x04, 0x17
        /*003a*/ 	.short	(.L_21 - .L_20)
.L_20:
        /*003c*/ 	.word	0x00000000
        /*0040*/ 	.short	0x0000
        /*0042*/ 	.short	0x0000
        /*0044*/ 	.byte	0x00, 0xf5, 0x21, 0x00


	//----- nvinfo : EIATTR_SPARSE_MMA_MASK
	.align		4
.L_21:
        /*0048*/ 	.byte	0x03, 0x50
        /*004a*/ 	.short	0x0000


	//----- nvinfo : EIATTR_MAXREG_COUNT
	.align		4
        /*004c*/ 	.byte	0x03, 0x1b
        /*004e*/ 	.short	0x00ff


	//----- nvinfo : EIATTR_NUM_BARRIERS
	.align		4
        /*0050*/ 	.byte	0x02, 0x4c
        /*0052*/ 	.byte	0x01
	.zero		1


	//----- nvinfo : EIATTR_MERCURY_ISA_VERSION
	.align		4
        /*0054*/ 	.byte	0x03, 0x5f
        /*0056*/ 	.short	0x0101


	//----- nvinfo : EIATTR_VRC_CTA_INIT_COUNT
	.align		4
        /*0058*/ 	.byte	0x02, 0x4a
	.zero		1
	.zero		1


	//----- nvinfo : EIATTR_EXIT_INSTR_OFFSETS
	.align		4
        /*005c*/ 	.byte	0x04, 0x1c
        /*005e*/ 	.short	(.L_23 - .L_22)


	//   ....[0]....
.L_22:
        /*0060*/ 	.word	0x00000020


	//----- nvinfo : EIATTR_CBANK_PARAM_SIZE
	.align		4
.L_23:
        /*0064*/ 	.byte	0x03, 0x19
        /*0066*/ 	.short	0x0020


	//----- nvinfo : EIATTR_PARAM_CBANK
	.align		4
        /*0068*/ 	.byte	0x04, 0x0a
        /*006a*/ 	.short	(.L_25 - .L_24)
	.align		4
.L_24:
        /*006c*/ 	.word	index@(.nv.constant0._Z5learnPdS_S_S_)
        /*0070*/ 	.short	0x0380
        /*0072*/ 	.short	0x0020


	//----- nvinfo : EIATTR_SW_WAR
	.align		4
.L_25:
        /*0074*/ 	.byte	0x04, 0x36
        /*0076*/ 	.short	(.L_27 - .L_26)
.L_26:
        /*0078*/ 	.word	0x00000008
.L_27:


//--------------------- .nv.info._Z15multiply_by_twoPi --------------------------
	.section	.nv.info._Z15multiply_by_twoPi,"",@"SHT_CUDA_INFO"
	.sectionflags	@""
	.align	4


	//----- nvinfo : EIATTR_CUDA_API_VERSION
	.align		4
        /*0000*/ 	.byte	0x04, 0x37
        /*0002*/ 	.short	(.L_29 - .L_28)
.L_28:
        /*0004*/ 	.word	0x00000082


	//----- nvinfo : EIATTR_KPARAM_INFO
	.align		4
.L_29:
        /*0008*/ 	.byte	0x04, 0x17
        /*000a*/ 	.short	(.L_31 - .L_30)
.L_30:
        /*000c*/ 	.word	0x00000000
        /*0010*/ 	.short	0x0000
        /*0012*/ 	.short	0x0000
        /*0014*/ 	.byte	0x00, 0xf5, 0x21, 0x00


	//----- nvinfo : EIATTR_SPARSE_MMA_MASK
	.align		4
.L_31:
        /*0018*/ 	.byte	0x03, 0x50
        /*001a*/ 	.short	0x0000


	//----- nvinfo : EIATTR_MAXREG_COUNT
	.align		4
        /*001c*/ 	.byte	0x03, 0x1b
        /*001e*/ 	.short	0x00ff


	//----- nvinfo : EIATTR_MERCURY_ISA_VERSION
	.align		4
        /*0020*/ 	.byte	0x03, 0x5f
        /*0022*/ 	.short	0x0101


	//----- nvinfo : EIATTR_VRC_CTA_INIT_COUNT
	.align		4
        /*0024*/ 	.byte	0x02, 0x4a
	.zero		1
	.zero		1


	//----- nvinfo : EIATTR_EXIT_INSTR_OFFSETS
	.align		4
        /*0028*/ 	.byte	0x04, 0x1c
        /*002a*/ 	.short	(.L_33 - .L_32)


	//   ....[0]....
.L_32:
        /*002c*/ 	.word	0x00000060


	//----- nvinfo : EIATTR_CBANK_PARAM_SIZE
	.align		4
.L_33:
        /*0030*/ 	.byte	0x03, 0x19
        /*0032*/ 	.short	0x0008


	//----- nvinfo : EIATTR_PARAM_CBANK
	.align		4
        /*0034*/ 	.byte	0x04, 0x0a
        /*0036*/ 	.short	(.L_35 - .L_34)
	.align		4
.L_34:
        /*0038*/ 	.word	index@(.nv.constant0._Z15multiply_by_twoPi)
        /*003c*/ 	.short	0x0380
        /*003e*/ 	.short	0x0008


	//----- nvinfo : EIATTR_SW_WAR
	.align		4
.L_35:
        /*0040*/ 	.byte	0x04, 0x36
        /*0042*/ 	.short	(.L_37 - .L_36)
.L_36:
        /*0044*/ 	.word	0x00000008
.L_37:


//--------------------- .nv.callgraph             --------------------------
	.section	.nv.callgraph,"",@"SHT_CUDA_CALLGRAPH"
	.align	4
	.sectionentsize	8
	.align		4
        /*0000*/ 	.word	0x00000000
	.align		4
        /*0004*/ 	.word	0xffffffff
	.align		4
        /*0008*/ 	.word	0x00000000
	.align		4
        /*000c*/ 	.word	0xfffffffe
	.align		4
        /*0010*/ 	.word	0x00000000
	.align		4
        /*0014*/ 	.word	0xfffffffd
	.align		4
        /*0018*/ 	.word	0x00000000
	.align		4
        /*001c*/ 	.word	0xfffffffc


//--------------------- .text._Z5learnPdS_S_S_    --------------------------
	.section	.text._Z5learnPdS_S_S_,"ax",@progbits
	.align	128
        .global         _Z5learnPdS_S_S_
        .type           _Z5learnPdS_S_S_,@function
        .size           _Z5learnPdS_S_S_,(.L_x_2 - _Z5learnPdS_S_S_)
        .other          _Z5learnPdS_S_S_,@"STO_CUDA_ENTRY STV_DEFAULT"
_Z5learnPdS_S_S_:
.text._Z5learnPdS_S_S_:
[----:B------:R-:W-:Y:S08]  /*0000*/  LDC R1, c[0x0][0x37c] ;  /* 0x0000df00ff017b82 */ /* 0x000ff00000000800 */
[----:B------:R-:W-:Y:S06]  /*0010*/  BAR.SYNC.DEFER_BLOCKING 0x0 ;  /* 0x0000000000007b1d */ /* 0x000fec0000010000 */
[----:B------:R-:W-:Y:S05]  /*0020*/  EXIT ;  /* 0x000000000000794d */ /* 0x000fea0003800000 */
.L_x_0:
[----:B------:R-:W-:-:S00]  /*0030*/  BRA `(.L_x_0) ;  /* 0xfffffffc00fc7947 */ /* 0x000fc0000383ffff */
[----:B------:R-:W-:-:S00]  /*0040*/  NOP ;  /* 0x0000000000007918 */ /* 0x000fc00000000000 */
        /* <DEDUP_REMOVED lines=11> */
.L_x_2:


//--------------------- .text._Z15multiply_by_twoPi --------------------------
	.section	.text._Z15multiply_by_twoPi,"ax",@progbits
	.align	128
        .global         _Z15multiply_by_twoPi
        .type           _Z15multiply_by_twoPi,@function
        .size           _Z15multiply_by_twoPi,(.L_x_3 - _Z15multiply_by_twoPi)
        .other          _Z15multiply_by_twoPi,@"STO_CUDA_ENTRY STV_DEFAULT"
_Z15multiply_by_twoPi:
.text._Z15multiply_by_twoPi:
[----:B------:R-:W-:Y:S08]  /*0000*/  LDC R1, c[0x0][0x37c] ;  /* 0x0000df00ff017b82 */ /* 0x000ff00000000800 */
[----:B------:R-:W0:Y:S01]  /*0010*/  LDC.64 R2, c[0x0][0x380] ;  /* 0x0000e000ff027b82 */ /* 0x000e220000000a00 */
[----:B------:R-:W0:Y:S02]  /*0020*/  LDCU.64 UR4, c[0x0][0x358] ;  /* 0x00006b00ff0477ac */ /* 0x000e240008000a00 */
[----:B0-----:R-:W2:Y:S02]  /*0030*/  LDG.E R0, desc[UR4][R2.64] ;  /* 0x0000000402007981 */ /* 0x001ea4000c1e1900 */
[----:B--2---:R-:W-:-:S05]  /*0040*/  SHF.L.U32 R5, R0, 0x1, RZ ;  /* 0x0000000100057819 */ /* 0x004fca00000006ff */
[----:B------:R-:W-:Y:S01]  /*0050*/  STG.E desc[UR4][R2.64], R5 ;  /* 0x0000000502007986 */ /* 0x000fe2000c101904 */
[----:B------:R-:W-:Y:S05]  /*0060*/  EXIT ;  /* 0x000000000000794d */ /* 0x000fea0003800000 */
.L_x_1:
        /* <DEDUP_REMOVED lines=9> */
.L_x_3:


//--------------------- .nv.shared.reserved.0     --------------------------
	.section	.nv.shared.reserved.0,"aw",@nobits
	.weak		__nv_reservedSMEM_offset_0_alias
	.size		__nv_reservedSMEM_offset_0_alias, 0, 64
	.other		__nv_reservedSMEM_offset_0_alias,@"STO_CUDA_RESERVED_SHARED STV_DEFAULT"
__nv_reservedSMEM_offset_0_alias:
	.zero		0
	.zero		64


//--------------------- .nv.constant0._Z5learnPdS_S_S_ --------------------------
	.section	.nv.constant0._Z5learnPdS_S_S_,"a",@progbits
	.sectionflags	@""
	.align	4
.nv.constant0._Z5learnPdS_S_S_:
	.zero		928


//--------------------- .nv.constant0._Z15multiply_by_twoPi --------------------------
	.section	.nv.constant0._Z15multiply_by_twoPi,"a",@progbits
	.sectionflags	@""
	.align	4
.nv.constant0._Z15multiply_by_twoPi:
	.zero		904


//--------------------- SYMBOLS --------------------------

	.type		.nv.reservedSmem.offset0,@object
	.size		.nv.reservedSmem.offset0,0x4
